//
// Generated by NVIDIA NVVM Compiler
//
// Compiler Build ID: CL-36424714
// Cuda compilation tools, release 13.0, V13.0.88
// Based on NVVM 20.0.0
//

.version 9.0
.target sm_100
.address_size 64

	// .globl	_Z24forced_divergence_kernelPi

.visible .entry _Z24forced_divergence_kernelPi(
	.param .u64 .ptr .align 1 _Z24forced_divergence_kernelPi_param_0
)
{
	.reg .pred 	%p<2>;
	.reg .b32 	%r<5>;
	.reg .b64 	%rd<5>;

	ld.param.u64 	%rd1, [_Z24forced_divergence_kernelPi_param_0];
	mov.u32 	%r1, %tid.x;
	and.b32  	%r2, %r1, 31;
	setp.lt.u32 	%p1, %r2, 16;
	selp.b32 	%r3, 1000, 20000000, %p1;
	mul.lo.s32 	%r4, %r2, %r3;
	cvta.to.global.u64 	%rd2, %rd1;
	mul.wide.u32 	%rd3, %r1, 4;
	add.s64 	%rd4, %rd2, %rd3;
	st.global.u32 	[%rd4], %r4;
	ret;

}
	// .globl	_Z21forced_uniform_kernelPi
.visible .entry _Z21forced_uniform_kernelPi(
	.param .u64 .ptr .align 1 _Z21forced_uniform_kernelPi_param_0
)
{
	.reg .b32 	%r<4>;
	.reg .b64 	%rd<5>;

	ld.param.u64 	%rd1, [_Z21forced_uniform_kernelPi_param_0];
	mov.u32 	%r1, %tid.x;
	and.b32  	%r2, %r1, 31;
	mul.lo.s32 	%r3, %r2, 10000000;
	cvta.to.global.u64 	%rd2, %rd1;
	mul.wide.u32 	%rd3, %r1, 4;
	add.s64 	%rd4, %rd2, %rd3;
	st.global.u32 	[%rd4], %r3;
	ret;

}


// ===== COMPILED SASS (sm_100) =====

	.target	sm_100

	.elftype	@"ET_EXEC"


//--------------------- .note.nv.tkinfo           --------------------------
	.section	.note.nv.tkinfo,"",@"SHT_NOTE"
	.sectionflags	@"SHF_NOTE_NV_TKINFO"
	.tkinfo
        /*0018*/ 	.word	0x00000002
        /*0030*/ 	.string	""
        /*0030*/ 	.string	"ptxas"
        /*0030*/ 	.string	"Cuda compilation tools, release 13.0, V13.0.88"
        /*0030*/ 	.string	"Build cuda_13.0.r13.0/compiler.36424714_0"
        /*0030*/ 	.string	"-arch sm_100 -m 64 "



//--------------------- .note.nv.cuinfo           --------------------------
	.section	.note.nv.cuinfo,"",@"SHT_NOTE"
	.sectionflags	@"SHF_NOTE_NV_CUINFO"
        /*0018*/ 	.short	0x0002
        /*001a*/ 	.short	0x0064
        /*001c*/ 	.short	0x0082
	.zero		2


//--------------------- .nv.info                  --------------------------
	.section	.nv.info,"",@"SHT_CUDA_INFO"
	.align	4


	//----- nvinfo : EIATTR_REGCOUNT
	.align		4
        /*0000*/ 	.byte	0x04, 0x2f
        /*0002*/ 	.short	(.L_1 - .L_0)
	.align		4
.L_0:
        /*0004*/ 	.word	index@(_Z24forced_divergence_kernelPi)
        /*0008*/ 	.word	0x0000000a


	//----- nvinfo : EIATTR_FRAME_SIZE
	.align		4
.L_1:
        /*000c*/ 	.byte	0x04, 0x11
        /*000e*/ 	.short	(.L_3 - .L_2)
	.align		4
.L_2:
        /*0010*/ 	.word	index@(_Z24forced_divergence_kernelPi)
        /*0014*/ 	.word	0x00000000


	//----- nvinfo : EIATTR_REGCOUNT
	.align		4
.L_3:
        /*0018*/ 	.byte	0x04, 0x2f
        /*001a*/ 	.short	(.L_5 - .L_4)
	.align		4
.L_4:
        /*001c*/ 	.word	index@(_Z21forced_uniform_kernelPi)
        /*0020*/ 	.word	0x00000008


	//----- nvinfo : EIATTR_FRAME_SIZE
	.align		4
.L_5:
        /*0024*/ 	.byte	0x04, 0x11
        /*0026*/ 	.short	(.L_7 - .L_6)
	.align		4
.L_6:
        /*0028*/ 	.word	index@(_Z21forced_uniform_kernelPi)
        /*002c*/ 	.word	0x00000000


	//----- nvinfo : EIATTR_MIN_STACK_SIZE
	.align		4
.L_7:
        /*0030*/ 	.byte	0x04, 0x12
        /*0032*/ 	.short	(.L_9 - .L_8)
	.align		4
.L_8:
        /*0034*/ 	.word	index@(_Z21forced_uniform_kernelPi)
        /*0038*/ 	.word	0x00000000


	//----- nvinfo : EIATTR_MIN_STACK_SIZE
	.align		4
.L_9:
        /*003c*/ 	.byte	0x04, 0x12
        /*003e*/ 	.short	(.L_11 - .L_10)
	.align		4
.L_10:
        /*0040*/ 	.word	index@(_Z24forced_divergence_kernelPi)
        /*0044*/ 	.word	0x00000000
.L_11:


//--------------------- .nv.compat                --------------------------
	.section	.nv.compat,"",@"SHT_CUDA_COMPAT_INFO"
	.align	4
        /*0000*/ 	.byte	0x02, 0x09, 0x00, 0x00, 0x02, 0x02, 0x01, 0x00, 0x02, 0x05, 0x05, 0x00, 0x03, 0x07, 0x01, 0x01
        /*0010*/ 	.byte	0x02, 0x03, 0x00, 0x00, 0x02, 0x06, 0x01, 0x00, 0x04, 0x0b, 0x08, 0x00, 0x09, 0x00, 0x00, 0x00
        /*0020*/ 	.byte	0x00, 0x00, 0x00, 0x00


//--------------------- .nv.info._Z21forced_uniform_kernelPi --------------------------
	.section	.nv.info._Z21forced_uniform_kernelPi,"",@"SHT_CUDA_INFO"
	.sectionflags	@""
	.align	4


	//----- nvinfo : EIATTR_CUDA_API_VERSION
	.align		4
        /*0000*/ 	.byte	0x04, 0x37
        /*0002*/ 	.short	(.L_13 - .L_12)
.L_12:
        /*0004*/ 	.word	0x00000082


	//----- nvinfo : EIATTR_KPARAM_INFO
	.align		4
.L_13:
        /*0008*/ 	.byte	0x04, 0x17
        /*000a*/ 	.short	(.L_15 - .L_14)
.L_14:
        /*000c*/ 	.word	0x00000000
        /*0010*/ 	.short	0x0000
        /*0012*/ 	.short	0x0000
        /*0014*/ 	.byte	0x00, 0xf5, 0x21, 0x00


	//----- nvinfo : EIATTR_SPARSE_MMA_MASK
	.align		4
.L_15:
        /*0018*/ 	.byte	0x03, 0x50
        /*001a*/ 	.short	0x0000


	//----- nvinfo : EIATTR_MAXREG_COUNT
	.align		4
        /*001c*/ 	.byte	0x03, 0x1b
        /*001e*/ 	.short	0x00ff


	//----- nvinfo : EIATTR_MERCURY_ISA_VERSION
	.align		4
        /*0020*/ 	.byte	0x03, 0x5f
        /*0022*/ 	.short	0x0101


	//----- nvinfo : EIATTR_VRC_CTA_INIT_COUNT
	.align		4
        /*0024*/ 	.byte	0x02, 0x4a
	.zero		1
	.zero		1


	//----- nvinfo : EIATTR_EXIT_INSTR_OFFSETS
	.align		4
        /*0028*/ 	.byte	0x04, 0x1c
        /*002a*/ 	.short	(.L_17 - .L_16)


	//   ....[0]....
.L_16:
        /*002c*/ 	.word	0x00000080


	//----- nvinfo : EIATTR_CBANK_PARAM_SIZE
	.align		4
.L_17:
        /*0030*/ 	.byte	0x03, 0x19
        /*0032*/ 	.short	0x0008


	//----- nvinfo : EIATTR_PARAM_CBANK
	.align		4
        /*0034*/ 	.byte	0x04, 0x0a
        /*0036*/ 	.short	(.L_19 - .L_18)
	.align		4
.L_18:
        /*0038*/ 	.word	index@(.nv.constant0._Z21forced_uniform_kernelPi)
        /*003c*/ 	.short	0x0380
        /*003e*/ 	.short	0x0008


	//----- nvinfo : EIATTR_SW_WAR
	.align		4
.L_19:
        /*0040*/ 	.byte	0x04, 0x36
        /*0042*/ 	.short	(.L_21 - .L_20)
.L_20:
        /*0044*/ 	.word	0x00000008
.L_21:


//--------------------- .nv.info._Z24forced_divergence_kernelPi --------------------------
	.section	.nv.info._Z24forced_divergence_kernelPi,"",@"SHT_CUDA_INFO"
	.sectionflags	@""
	.align	4


	//----- nvinfo : EIATTR_CUDA_API_VERSION
	.align		4
        /*0000*/ 	.byte	0x04, 0x37
        /*0002*/ 	.short	(.L_23 - .L_22)
.L_22:
        /*0004*/ 	.word	0x00000082


	//----- nvinfo : EIATTR_KPARAM_INFO
	.align		4
.L_23:
        /*0008*/ 	.byte	0x04, 0x17
        /*000a*/ 	.short	(.L_25 - .L_24)
.L_24:
        /*000c*/ 	.word	0x00000000
        /*0010*/ 	.short	0x0000
        /*0012*/ 	.short	0x0000
        /*0014*/ 	.byte	0x00, 0xf5, 0x21, 0x00


	//----- nvinfo : EIATTR_SPARSE_MMA_MASK
	.align		4
.L_25:
        /*0018*/ 	.byte	0x03, 0x50
        /*001a*/ 	.short	0x0000


	//----- nvinfo : EIATTR_MAXREG_COUNT
	.align		4
        /*001c*/ 	.byte	0x03, 0x1b
        /*001e*/ 	.short	0x00ff


	//----- nvinfo : EIATTR_MERCURY_ISA_VERSION
	.align		4
        /*0020*/ 	.byte	0x03, 0x5f
        /*0022*/ 	.short	0x0101


	//----- nvinfo : EIATTR_VRC_CTA_INIT_COUNT
	.align		4
        /*0024*/ 	.byte	0x02, 0x4a
	.zero		1
	.zero		1


	//----- nvinfo : EIATTR_EXIT_INSTR_OFFSETS
	.align		4
        /*0028*/ 	.byte	0x04, 0x1c
        /*002a*/ 	.short	(.L_27 - .L_26)


	//   ....[0]....
.L_26:
        /*002c*/ 	.word	0x000000b0


	//----- nvinfo : EIATTR_CBANK_PARAM_SIZE
	.align		4
.L_27:
        /*0030*/ 	.byte	0x03, 0x19
        /*0032*/ 	.short	0x0008


	//----- nvinfo : EIATTR_PARAM_CBANK
	.align		4
        /*0034*/ 	.byte	0x04, 0x0a
        /*0036*/ 	.short	(.L_29 - .L_28)
	.align		4
.L_28:
        /*0038*/ 	.word	index@(.nv.constant0._Z24forced_divergence_kernelPi)
        /*003c*/ 	.short	0x0380
        /*003e*/ 	.short	0x0008


	//----- nvinfo : EIATTR_SW_WAR
	.align		4
.L_29:
        /*0040*/ 	.byte	0x04, 0x36
        /*0042*/ 	.short	(.L_31 - .L_30)
.L_30:
        /*0044*/ 	.word	0x00000008
.L_31:


//--------------------- .nv.callgraph             --------------------------
	.section	.nv.callgraph,"",@"SHT_CUDA_CALLGRAPH"
	.align	4
	.sectionentsize	8
	.align		4
        /*0000*/ 	.word	0x00000000
	.align		4
        /*0004*/ 	.word	0xffffffff
	.align		4
        /*0008*/ 	.word	0x00000000
	.align		4
        /*000c*/ 	.word	0xfffffffe
	.align		4
        /*0010*/ 	.word	0x00000000
	.align		4
        /*0014*/ 	.word	0xfffffffd
	.align		4
        /*0018*/ 	.word	0x00000000
	.align		4
        /*001c*/ 	.word	0xfffffffc


//--------------------- .text._Z21forced_uniform_kernelPi --------------------------
	.section	.text._Z21forced_uniform_kernelPi,"ax",@progbits
	.align	128
        .global         _Z21forced_uniform_kernelPi
        .type           _Z21forced_uniform_kernelPi,@function
        .size           _Z21forced_uniform_kernelPi,(.L_x_2 - _Z21forced_uniform_kernelPi)
        .other          _Z21forced_uniform_kernelPi,@"STO_CUDA_ENTRY STV_DEFAULT"
_Z21forced_uniform_kernelPi:
.text._Z21forced_uniform_kernelPi:
[----:B------:R-:W-:Y:S01]  /*0000*/  LDC R1, c[0x0][0x37c] ;  /* 0x0000df00ff017b82 */ /* 0x000fe20000000800 */
[----:B------:R-:W0:Y:S07]  /*0010*/  S2R R5, SR_TID.X ;  /* 0x0000000000057919 */ /* 0x000e2e0000002100 */
[----:B------:R-:W1:Y:S01]  /*0020*/  LDC.64 R2, c[0x0][0x380] ;  /* 0x0000e000ff027b82 */ /* 0x000e620000000a00 */
[----:B------:R-:W2:Y:S01]  /*0030*/  LDCU.64 UR4, c[0x0][0x358] ;  /* 0x00006b00ff0477ac */ /* 0x000ea20008000a00 */
[C---:B0-----:R-:W-:Y:S01]  /*0040*/  LOP3.LUT R0, R5.reuse, 0x1f, RZ, 0xc0, !PT ;  /* 0x0000001f05007812 */ /* 0x041fe200078ec0ff */
[----:B-1----:R-:W-:-:S04]  /*0050*/  IMAD.WIDE.U32 R2, R5, 0x4, R2 ;  /* 0x0000000405027825 */ /* 0x002fc800078e0002 */
[----:B------:R-:W-:-:S05]  /*0060*/  IMAD R5, R0, 0x989680, RZ ;  /* 0x0098968000057824 */ /* 0x000fca00078e02ff */
[----:B--2---:R-:W-:Y:S01]  /*0070*/  STG.E desc[UR4][R2.64], R5 ;  /* 0x0000000502007986 */ /* 0x004fe2000c101904 */
[----:B------:R-:W-:Y:S05]  /*0080*/  EXIT ;  /* 0x000000000000794d */ /* 0x000fea0003800000 */
.L_x_0:
[----:B------:R-:W-:-:S00]  /*0090*/  BRA `(.L_x_0) ;  /* 0xfffffffc00fc7947 */ /* 0x000fc0000383ffff */
[----:B------:R-:W-:-:S00]  /*00a0*/  NOP ;  /* 0x0000000000007918 */ /* 0x000fc00000000000 */
        /* <DEDUP_REMOVED lines=13> */
.L_x_2:


//--------------------- .text._Z24forced_divergence_kernelPi --------------------------
	.section	.text._Z24forced_divergence_kernelPi,"ax",@progbits
	.align	128
        .global         _Z24forced_divergence_kernelPi
        .type           _Z24forced_divergence_kernelPi,@function
        .size           _Z24forced_divergence_kernelPi,(.L_x_3 - _Z24forced_divergence_kernelPi)
        .other          _Z24forced_divergence_kernelPi,@"STO_CUDA_ENTRY STV_DEFAULT"
_Z24forced_divergence_kernelPi:
.text._Z24forced_divergence_kernelPi:
[----:B------:R-:W-:Y:S01]  /*0000*/  LDC R1, c[0x0][0x37c] ;  /* 0x0000df00ff017b82 */ /* 0x000fe20000000800 */
[----:B------:R-:W0:Y:S07]  /*0010*/  S2R R7, SR_TID.X ;  /* 0x0000000000077919 */ /* 0x000e2e0000002100 */
[----:B------:R-:W1:Y:S01]  /*0020*/  LDC.64 R2, c[0x0][0x380] ;  /* 0x0000e000ff027b82 */ /* 0x000e620000000a00 */
[----:B------:R-:W-:Y:S01]  /*0030*/  HFMA2 R5, -RZ, RZ, 0, 5.9604644775390625e-05 ;  /* 0x000003e8ff057431 */ /* 0x000fe200000001ff */
[----:B------:R-:W2:Y:S01]  /*0040*/  LDCU.64 UR4, c[0x0][0x358] ;  /* 0x00006b00ff0477ac */ /* 0x000ea20008000a00 */
[C---:B0-----:R-:W-:Y:S01]  /*0050*/  LOP3.LUT R0, R7.reuse, 0x1f, RZ, 0xc0, !PT ;  /* 0x0000001f07007812 */ /* 0x041fe200078ec0ff */
[----:B-1----:R-:W-:-:S03]  /*0060*/  IMAD.WIDE.U32 R2, R7, 0x4, R2 ;  /* 0x0000000407027825 */ /* 0x002fc600078e0002 */
[----:B------:R-:W-:-:S04]  /*0070*/  ISETP.GE.U32.AND P0, PT, R0, 0x10, PT ;  /* 0x000000100000780c */ /* 0x000fc80003f06070 */
[----:B------:R-:W-:-:S05]  /*0080*/  SEL R5, R5, 0x1312d00, !P0 ;  /* 0x01312d0005057807 */ /* 0x000fca0004000000 */
[----:B------:R-:W-:-:S05]  /*0090*/  IMAD R5, R0, R5, RZ ;  /* 0x0000000500057224 */ /* 0x000fca00078e02ff */
[----:B--2---:R-:W-:Y:S01]  /*00a0*/  STG.E desc[UR4][R2.64], R5 ;  /* 0x0000000502007986 */ /* 0x004fe2000c101904 */
[----:B------:R-:W-:Y:S05]  /*00b0*/  EXIT ;  /* 0x000000000000794d */ /* 0x000fea0003800000 */
.L_x_1:
        /* <DEDUP_REMOVED lines=12> */
.L_x_3:


//--------------------- .nv.shared.reserved.0     --------------------------
	.section	.nv.shared.reserved.0,"aw",@nobits
	.weak		__nv_reservedSMEM_offset_0_alias
	.size		__nv_reservedSMEM_offset_0_alias, 0, 64
	.other		__nv_reservedSMEM_offset_0_alias,@"STO_CUDA_RESERVED_SHARED STV_DEFAULT"
__nv_reservedSMEM_offset_0_alias:
	.zero		0
	.zero		64


//--------------------- .nv.constant0._Z21forced_uniform_kernelPi --------------------------
	.section	.nv.constant0._Z21forced_uniform_kernelPi,"a",@progbits
	.sectionflags	@""
	.align	4
.nv.constant0._Z21forced_uniform_kernelPi:
	.zero		904


//--------------------- .nv.constant0._Z24forced_divergence_kernelPi --------------------------
	.section	.nv.constant0._Z24forced_divergence_kernelPi,"a",@progbits
	.sectionflags	@""
	.align	4
.nv.constant0._Z24forced_divergence_kernelPi:
	.zero		904


//--------------------- SYMBOLS --------------------------

	.type		.nv.reservedSmem.offset0,@object
	.size		.nv.reservedSmem.offset0,0x4
